//
// Generated by NVIDIA NVVM Compiler
//
// Compiler Build ID: CL-36424714
// Cuda compilation tools, release 13.0, V13.0.88
// Based on NVVM 20.0.0
//

.version 9.0
.target sm_100
.address_size 64

	// .globl	fftshift_kernel

.visible .entry fftshift_kernel(
	.param .u64 .ptr .align 1 fftshift_kernel_param_0,
	.param .u32 fftshift_kernel_param_1
)
{
	.reg .pred 	%p<5>;
	.reg .b32 	%r<25>;
	.reg .b64 	%rd<7>;
	.reg .b64 	%fd<5>;

	ld.param.u64 	%rd1, [fftshift_kernel_param_0];
	ld.param.u32 	%r3, [fftshift_kernel_param_1];
	mov.u32 	%r4, %ctaid.x;
	mov.u32 	%r5, %ntid.x;
	mov.u32 	%r6, %tid.x;
	mad.lo.s32 	%r1, %r4, %r5, %r6;
	mov.u32 	%r7, %ctaid.y;
	mov.u32 	%r8, %ntid.y;
	mov.u32 	%r9, %tid.y;
	mad.lo.s32 	%r2, %r7, %r8, %r9;
	setp.ge.s32 	%p1, %r1, %r3;
	@%p1 bra 	$L__BB0_3;
	add.s32 	%r10, %r3, 1;
	shr.u32 	%r11, %r10, 31;
	add.s32 	%r12, %r10, %r11;
	shr.s32 	%r13, %r12, 1;
	setp.ge.s32 	%p2, %r2, %r13;
	@%p2 bra 	$L__BB0_3;
	cvta.to.global.u64 	%rd2, %rd1;
	shr.u32 	%r14, %r3, 31;
	add.s32 	%r15, %r3, %r14;
	shr.s32 	%r16, %r15, 1;
	add.s32 	%r17, %r16, %r1;
	setp.lt.s32 	%p3, %r17, %r3;
	selp.b32 	%r18, 0, %r3, %p3;
	sub.s32 	%r19, %r17, %r18;
	add.s32 	%r20, %r16, %r2;
	setp.lt.s32 	%p4, %r20, %r3;
	selp.b32 	%r21, 0, %r3, %p4;
	sub.s32 	%r22, %r20, %r21;
	mad.lo.s32 	%r23, %r3, %r2, %r1;
	mad.lo.s32 	%r24, %r22, %r3, %r19;
	mul.wide.s32 	%rd3, %r23, 16;
	add.s64 	%rd4, %rd2, %rd3;
	ld.global.v2.f64 	{%fd1, %fd2}, [%rd4];
	mul.wide.s32 	%rd5, %r24, 16;
	add.s64 	%rd6, %rd2, %rd5;
	ld.global.v2.f64 	{%fd3, %fd4}, [%rd6];
	st.global.v2.f64 	[%rd4], {%fd3, %fd4};
	st.global.v2.f64 	[%rd6], {%fd1, %fd2};
$L__BB0_3:
	ret;

}
	// .globl	ifftshift_kernel
.visible .entry ifftshift_kernel(
	.param .u64 .ptr .align 1 ifftshift_kernel_param_0,
	.param .u32 ifftshift_kernel_param_1
)
{
	.reg .pred 	%p<5>;
	.reg .b32 	%r<26>;
	.reg .b64 	%rd<7>;
	.reg .b64 	%fd<5>;

	ld.param.u64 	%rd1, [ifftshift_kernel_param_0];
	ld.param.u32 	%r3, [ifftshift_kernel_param_1];
	mov.u32 	%r4, %ctaid.x;
	mov.u32 	%r5, %ntid.x;
	mov.u32 	%r6, %tid.x;
	mad.lo.s32 	%r1, %r4, %r5, %r6;
	mov.u32 	%r7, %ctaid.y;
	mov.u32 	%r8, %ntid.y;
	mov.u32 	%r9, %tid.y;
	mad.lo.s32 	%r2, %r7, %r8, %r9;
	setp.ge.s32 	%p1, %r1, %r3;
	@%p1 bra 	$L__BB1_3;
	add.s32 	%r10, %r3, 1;
	shr.u32 	%r11, %r10, 31;
	add.s32 	%r12, %r10, %r11;
	shr.s32 	%r13, %r12, 1;
	setp.ge.s32 	%p2, %r2, %r13;
	@%p2 bra 	$L__BB1_3;
	cvta.to.global.u64 	%rd2, %rd1;
	shr.u32 	%r14, %r3, 31;
	add.s32 	%r15, %r3, %r14;
	shr.s32 	%r16, %r15, 1;
	sub.s32 	%r17, %r3, %r16;
	add.s32 	%r18, %r17, %r1;
	setp.lt.s32 	%p3, %r18, %r3;
	selp.b32 	%r19, 0, %r3, %p3;
	sub.s32 	%r20, %r18, %r19;
	add.s32 	%r21, %r17, %r2;
	setp.lt.s32 	%p4, %r21, %r3;
	selp.b32 	%r22, 0, %r3, %p4;
	sub.s32 	%r23, %r21, %r22;
	mad.lo.s32 	%r24, %r3, %r2, %r1;
	mad.lo.s32 	%r25, %r23, %r3, %r20;
	mul.wide.s32 	%rd3, %r24, 16;
	add.s64 	%rd4, %rd2, %rd3;
	ld.global.v2.f64 	{%fd1, %fd2}, [%rd4];
	mul.wide.s32 	%rd5, %r25, 16;
	add.s64 	%rd6, %rd2, %rd5;
	ld.global.v2.f64 	{%fd3, %fd4}, [%rd6];
	st.global.v2.f64 	[%rd4], {%fd3, %fd4};
	st.global.v2.f64 	[%rd6], {%fd1, %fd2};
$L__BB1_3:
	ret;

}


// ===== COMPILED SASS (sm_100) =====

	.target	sm_100

	.elftype	@"ET_EXEC"


//--------------------- .note.nv.tkinfo           --------------------------
	.section	.note.nv.tkinfo,"",@"SHT_NOTE"
	.sectionflags	@"SHF_NOTE_NV_TKINFO"
	.tkinfo
        /*0018*/ 	.word	0x00000002
        /*0030*/ 	.string	""
        /*0030*/ 	.string	"ptxas"
        /*0030*/ 	.string	"Cuda compilation tools, release 13.0, V13.0.88"
        /*0030*/ 	.string	"Build cuda_13.0.r13.0/compiler.36424714_0"
        /*0030*/ 	.string	"-arch sm_100 -m 64 "



//--------------------- .note.nv.cuinfo           --------------------------
	.section	.note.nv.cuinfo,"",@"SHT_NOTE"
	.sectionflags	@"SHF_NOTE_NV_CUINFO"
        /*0018*/ 	.short	0x0002
        /*001a*/ 	.short	0x0064
        /*001c*/ 	.short	0x0082
	.zero		2


//--------------------- .nv.info                  --------------------------
	.section	.nv.info,"",@"SHT_CUDA_INFO"
	.align	4


	//----- nvinfo : EIATTR_REGCOUNT
	.align		4
        /*0000*/ 	.byte	0x04, 0x2f
        /*0002*/ 	.short	(.L_1 - .L_0)
	.align		4
.L_0:
        /*0004*/ 	.word	index@(fftshift_kernel)
        /*0008*/ 	.word	0x00000012


	//----- nvinfo : EIATTR_FRAME_SIZE
	.align		4
.L_1:
        /*000c*/ 	.byte	0x04, 0x11
        /*000e*/ 	.short	(.L_3 - .L_2)
	.align		4
.L_2:
        /*0010*/ 	.word	index@(fftshift_kernel)
        /*0014*/ 	.word	0x00000000


	//----- nvinfo : EIATTR_REGCOUNT
	.align		4
.L_3:
        /*0018*/ 	.byte	0x04, 0x2f
        /*001a*/ 	.short	(.L_5 - .L_4)
	.align		4
.L_4:
        /*001c*/ 	.word	index@(ifftshift_kernel)
        /*0020*/ 	.word	0x00000012


	//----- nvinfo : EIATTR_FRAME_SIZE
	.align		4
.L_5:
        /*0024*/ 	.byte	0x04, 0x11
        /*0026*/ 	.short	(.L_7 - .L_6)
	.align		4
.L_6:
        /*0028*/ 	.word	index@(ifftshift_kernel)
        /*002c*/ 	.word	0x00000000


	//----- nvinfo : EIATTR_MIN_STACK_SIZE
	.align		4
.L_7:
        /*0030*/ 	.byte	0x04, 0x12
        /*0032*/ 	.short	(.L_9 - .L_8)
	.align		4
.L_8:
        /*0034*/ 	.word	index@(ifftshift_kernel)
        /*0038*/ 	.word	0x00000000


	//----- nvinfo : EIATTR_MIN_STACK_SIZE
	.align		4
.L_9:
        /*003c*/ 	.byte	0x04, 0x12
        /*003e*/ 	.short	(.L_11 - .L_10)
	.align		4
.L_10:
        /*0040*/ 	.word	index@(fftshift_kernel)
        /*0044*/ 	.word	0x00000000
.L_11:


//--------------------- .nv.compat                --------------------------
	.section	.nv.compat,"",@"SHT_CUDA_COMPAT_INFO"
	.align	4
        /*0000*/ 	.byte	0x02, 0x09, 0x00, 0x00, 0x02, 0x02, 0x01, 0x00, 0x02, 0x05, 0x05, 0x00, 0x03, 0x07, 0x01, 0x01
        /*0010*/ 	.byte	0x02, 0x03, 0x00, 0x00, 0x02, 0x06, 0x01, 0x00, 0x04, 0x0b, 0x08, 0x00, 0x09, 0x00, 0x00, 0x00
        /*0020*/ 	.byte	0x00, 0x00, 0x00, 0x00


//--------------------- .nv.info.ifftshift_kernel --------------------------
	.section	.nv.info.ifftshift_kernel,"",@"SHT_CUDA_INFO"
	.sectionflags	@""
	.align	4


	//----- nvinfo : EIATTR_CUDA_API_VERSION
	.align		4
        /*0000*/ 	.byte	0x04, 0x37
        /*0002*/ 	.short	(.L_13 - .L_12)
.L_12:
        /*0004*/ 	.word	0x00000082


	//----- nvinfo : EIATTR_KPARAM_INFO
	.align		4
.L_13:
        /*0008*/ 	.byte	0x04, 0x17
        /*000a*/ 	.short	(.L_15 - .L_14)
.L_14:
        /*000c*/ 	.word	0x00000000
        /*0010*/ 	.short	0x0001
        /*0012*/ 	.short	0x0008
        /*0014*/ 	.byte	0x00, 0xf0, 0x11, 0x00


	//----- nvinfo : EIATTR_KPARAM_INFO
	.align		4
.L_15:
        /*0018*/ 	.byte	0x04, 0x17
        /*001a*/ 	.short	(.L_17 - .L_16)
.L_16:
        /*001c*/ 	.word	0x00000000
        /*0020*/ 	.short	0x0000
        /*0022*/ 	.short	0x0000
        /*0024*/ 	.byte	0x00, 0xf5, 0x21, 0x00


	//----- nvinfo : EIATTR_SPARSE_MMA_MASK
	.align		4
.L_17:
        /*0028*/ 	.byte	0x03, 0x50
        /*002a*/ 	.short	0x0000


	//----- nvinfo : EIATTR_MAXREG_COUNT
	.align		4
        /*002c*/ 	.byte	0x03, 0x1b
        /*002e*/ 	.short	0x00ff


	//----- nvinfo : EIATTR_MERCURY_ISA_VERSION
	.align		4
        /*0030*/ 	.byte	0x03, 0x5f
        /*0032*/ 	.short	0x0101


	//----- nvinfo : EIATTR_VRC_CTA_INIT_COUNT
	.align		4
        /*0034*/ 	.byte	0x02, 0x4a
	.zero		1
	.zero		1


	//----- nvinfo : EIATTR_EXIT_INSTR_OFFSETS
	.align		4
        /*0038*/ 	.byte	0x04, 0x1c
        /*003a*/ 	.short	(.L_19 - .L_18)


	//   ....[0]....
.L_18:
        /*003c*/ 	.word	0x000000b0


	//   ....[1]....
        /*0040*/ 	.word	0x00000100


	//   ....[2]....
        /*0044*/ 	.word	0x00000260


	//----- nvinfo : EIATTR_CBANK_PARAM_SIZE
	.align		4
.L_19:
        /*0048*/ 	.byte	0x03, 0x19
        /*004a*/ 	.short	0x000c


	//----- nvinfo : EIATTR_PARAM_CBANK
	.align		4
        /*004c*/ 	.byte	0x04, 0x0a
        /*004e*/ 	.short	(.L_21 - .L_20)
	.align		4
.L_20:
        /*0050*/ 	.word	index@(.nv.constant0.ifftshift_kernel)
        /*0054*/ 	.short	0x0380
        /*0056*/ 	.short	0x000c


	//----- nvinfo : EIATTR_SW_WAR
	.align		4
.L_21:
        /*0058*/ 	.byte	0x04, 0x36
        /*005a*/ 	.short	(.L_23 - .L_22)
.L_22:
        /*005c*/ 	.word	0x00000008
.L_23:


//--------------------- .nv.info.fftshift_kernel  --------------------------
	.section	.nv.info.fftshift_kernel,"",@"SHT_CUDA_INFO"
	.sectionflags	@""
	.align	4


	//----- nvinfo : EIATTR_CUDA_API_VERSION
	.align		4
        /*0000*/ 	.byte	0x04, 0x37
        /*0002*/ 	.short	(.L_25 - .L_24)
.L_24:
        /*0004*/ 	.word	0x00000082


	//----- nvinfo : EIATTR_KPARAM_INFO
	.align		4
.L_25:
        /*0008*/ 	.byte	0x04, 0x17
        /*000a*/ 	.short	(.L_27 - .L_26)
.L_26:
        /*000c*/ 	.word	0x00000000
        /*0010*/ 	.short	0x0001
        /*0012*/ 	.short	0x0008
        /*0014*/ 	.byte	0x00, 0xf0, 0x11, 0x00


	//----- nvinfo : EIATTR_KPARAM_INFO
	.align		4
.L_27:
        /*0018*/ 	.byte	0x04, 0x17
        /*001a*/ 	.short	(.L_29 - .L_28)
.L_28:
        /*001c*/ 	.word	0x00000000
        /*0020*/ 	.short	0x0000
        /*0022*/ 	.short	0x0000
        /*0024*/ 	.byte	0x00, 0xf5, 0x21, 0x00


	//----- nvinfo : EIATTR_SPARSE_MMA_MASK
	.align		4
.L_29:
        /*0028*/ 	.byte	0x03, 0x50
        /*002a*/ 	.short	0x0000


	//----- nvinfo : EIATTR_MAXREG_COUNT
	.align		4
        /*002c*/ 	.byte	0x03, 0x1b
        /*002e*/ 	.short	0x00ff


	//----- nvinfo : EIATTR_MERCURY_ISA_VERSION
	.align		4
        /*0030*/ 	.byte	0x03, 0x5f
        /*0032*/ 	.short	0x0101


	//----- nvinfo : EIATTR_VRC_CTA_INIT_COUNT
	.align		4
        /*0034*/ 	.byte	0x02, 0x4a
	.zero		1
	.zero		1


	//----- nvinfo : EIATTR_EXIT_INSTR_OFFSETS
	.align		4
        /*0038*/ 	.byte	0x04, 0x1c
        /*003a*/ 	.short	(.L_31 - .L_30)


	//   ....[0]....
.L_30:
        /*003c*/ 	.word	0x000000b0


	//   ....[1]....
        /*0040*/ 	.word	0x00000100


	//   ....[2]....
        /*0044*/ 	.word	0x00000250


	//----- nvinfo : EIATTR_CBANK_PARAM_SIZE
	.align		4
.L_31:
        /*0048*/ 	.byte	0x03, 0x19
        /*004a*/ 	.short	0x000c


	//----- nvinfo : EIATTR_PARAM_CBANK
	.align		4
        /*004c*/ 	.byte	0x04, 0x0a
        /*004e*/ 	.short	(.L_33 - .L_32)
	.align		4
.L_32:
        /*0050*/ 	.word	index@(.nv.constant0.fftshift_kernel)
        /*0054*/ 	.short	0x0380
        /*0056*/ 	.short	0x000c


	//----- nvinfo : EIATTR_SW_WAR
	.align		4
.L_33:
        /*0058*/ 	.byte	0x04, 0x36
        /*005a*/ 	.short	(.L_35 - .L_34)
.L_34:
        /*005c*/ 	.word	0x00000008
.L_35:


//--------------------- .nv.callgraph             --------------------------
	.section	.nv.callgraph,"",@"SHT_CUDA_CALLGRAPH"
	.align	4
	.sectionentsize	8
	.align		4
        /*0000*/ 	.word	0x00000000
	.align		4
        /*0004*/ 	.word	0xffffffff
	.align		4
        /*0008*/ 	.word	0x00000000
	.align		4
        /*000c*/ 	.word	0xfffffffe
	.align		4
        /*0010*/ 	.word	0x00000000
	.align		4
        /*0014*/ 	.word	0xfffffffd
	.align		4
        /*0018*/ 	.word	0x00000000
	.align		4
        /*001c*/ 	.word	0xfffffffc


//--------------------- .text.ifftshift_kernel    --------------------------
	.section	.text.ifftshift_kernel,"ax",@progbits
	.align	128
        .global         ifftshift_kernel
        .type           ifftshift_kernel,@function
        .size           ifftshift_kernel,(.L_x_2 - ifftshift_kernel)
        .other          ifftshift_kernel,@"STO_CUDA_ENTRY STV_DEFAULT"
ifftshift_kernel:
.text.ifftshift_kernel:
[----:B------:R-:W-:Y:S01]  /*0000*/  LDC R1, c[0x0][0x37c] ;  /* 0x0000df00ff017b82 */ /* 0x000fe20000000800 */
[----:B------:R-:W0:Y:S07]  /*0010*/  S2R R3, SR_TID.X ;  /* 0x0000000000037919 */ /* 0x000e2e0000002100 */
[----:B------:R-:W0:Y:S01]  /*0020*/  S2UR UR4, SR_CTAID.X ;  /* 0x00000000000479c3 */ /* 0x000e220000002500 */
[----:B------:R-:W1:Y:S07]  /*0030*/  S2R R2, SR_TID.Y ;  /* 0x0000000000027919 */ /* 0x000e6e0000002200 */
[----:B------:R-:W0:Y:S08]  /*0040*/  LDC R0, c[0x0][0x360] ;  /* 0x0000d800ff007b82 */ /* 0x000e300000000800 */
[----:B------:R-:W2:Y:S08]  /*0050*/  LDC R11, c[0x0][0x388] ;  /* 0x0000e200ff0b7b82 */ /* 0x000eb00000000800 */
[----:B------:R-:W1:Y:S08]  /*0060*/  S2UR UR5, SR_CTAID.Y ;  /* 0x00000000000579c3 */ /* 0x000e700000002600 */
[----:B------:R-:W1:Y:S01]  /*0070*/  LDC R5, c[0x0][0x364] ;  /* 0x0000d900ff057b82 */ /* 0x000e620000000800 */
[----:B0-----:R-:W-:-:S05]  /*0080*/  IMAD R0, R0, UR4, R3 ;  /* 0x0000000400007c24 */ /* 0x001fca000f8e0203 */
[----:B--2---:R-:W-:Y:S01]  /*0090*/  ISETP.GE.AND P0, PT, R0, R11, PT ;  /* 0x0000000b0000720c */ /* 0x004fe20003f06270 */
[----:B-1----:R-:W-:-:S12]  /*00a0*/  IMAD R5, R5, UR5, R2 ;  /* 0x0000000505057c24 */ /* 0x002fd8000f8e0202 */
[----:B------:R-:W-:Y:S05]  /*00b0*/  @P0 EXIT ;  /* 0x000000000000094d */ /* 0x000fea0003800000 */
[----:B------:R-:W-:-:S05]  /*00c0*/  VIADD R2, R11, 0x1 ;  /* 0x000000010b027836 */ /* 0x000fca0000000000 */
[----:B------:R-:W-:-:S04]  /*00d0*/  LEA.HI R2, R2, R2, RZ, 0x1 ;  /* 0x0000000202027211 */ /* 0x000fc800078f08ff */
[----:B------:R-:W-:-:S04]  /*00e0*/  SHF.R.S32.HI R2, RZ, 0x1, R2 ;  /* 0x00000001ff027819 */ /* 0x000fc80000011402 */
[----:B------:R-:W-:-:S13]  /*00f0*/  ISETP.GE.AND P0, PT, R5, R2, PT ;  /* 0x000000020500720c */ /* 0x000fda0003f06270 */
[----:B------:R-:W-:Y:S05]  /*0100*/  @P0 EXIT ;  /* 0x000000000000094d */ /* 0x000fea0003800000 */
[----:B------:R-:W-:Y:S01]  /*0110*/  LEA.HI R2, R11, R11, RZ, 0x1 ;  /* 0x0000000b0b027211 */ /* 0x000fe200078f08ff */
[----:B------:R-:W0:Y:S03]  /*0120*/  LDCU.64 UR4, c[0x0][0x358] ;  /* 0x00006b00ff0477ac */ /* 0x000e260008000a00 */
[----:B------:R-:W-:-:S05]  /*0130*/  SHF.R.S32.HI R2, RZ, 0x1, R2 ;  /* 0x00000001ff027819 */ /* 0x000fca0000011402 */
[----:B------:R-:W-:Y:S02]  /*0140*/  IMAD.IADD R4, R11, 0x1, -R2 ;  /* 0x000000010b047824 */ /* 0x000fe400078e0a02 */
[----:B------:R-:W1:Y:S02]  /*0150*/  LDC.64 R2, c[0x0][0x380] ;  /* 0x0000e000ff027b82 */ /* 0x000e640000000a00 */
[----:B------:R-:W-:Y:S01]  /*0160*/  IMAD.IADD R6, R0, 0x1, R4 ;  /* 0x0000000100067824 */ /* 0x000fe200078e0204 */
[C---:B------:R-:W-:Y:S01]  /*0170*/  IADD3 R4, PT, PT, R5.reuse, R4, RZ ;  /* 0x0000000405047210 */ /* 0x040fe20007ffe0ff */
[----:B------:R-:W-:-:S03]  /*0180*/  IMAD R5, R5, R11, R0 ;  /* 0x0000000b05057224 */ /* 0x000fc600078e0200 */
[-C--:B------:R-:W-:Y:S02]  /*0190*/  ISETP.GE.AND P0, PT, R6, R11.reuse, PT ;  /* 0x0000000b0600720c */ /* 0x080fe40003f06270 */
[----:B------:R-:W-:Y:S02]  /*01a0*/  ISETP.GE.AND P1, PT, R4, R11, PT ;  /* 0x0000000b0400720c */ /* 0x000fe40003f26270 */
[C---:B------:R-:W-:Y:S02]  /*01b0*/  SEL R7, R11.reuse, RZ, P0 ;  /* 0x000000ff0b077207 */ /* 0x040fe40000000000 */
[----:B------:R-:W-:-:S03]  /*01c0*/  SEL R9, R11, RZ, P1 ;  /* 0x000000ff0b097207 */ /* 0x000fc60000800000 */
[----:B------:R-:W-:Y:S01]  /*01d0*/  IMAD.IADD R7, R6, 0x1, -R7 ;  /* 0x0000000106077824 */ /* 0x000fe200078e0a07 */
[----:B------:R-:W-:-:S05]  /*01e0*/  IADD3 R4, PT, PT, R4, -R9, RZ ;  /* 0x8000000904047210 */ /* 0x000fca0007ffe0ff */
[----:B------:R-:W-:-:S04]  /*01f0*/  IMAD R7, R4, R11, R7 ;  /* 0x0000000b04077224 */ /* 0x000fc800078e0207 */
[----:B-1----:R-:W-:-:S04]  /*0200*/  IMAD.WIDE R8, R7, 0x10, R2 ;  /* 0x0000001007087825 */ /* 0x002fc800078e0202 */
[----:B------:R-:W-:Y:S01]  /*0210*/  IMAD.WIDE R2, R5, 0x10, R2 ;  /* 0x0000001005027825 */ /* 0x000fe200078e0202 */
[----:B0-----:R-:W2:Y:S04]  /*0220*/  LDG.E.128 R12, desc[UR4][R8.64] ;  /* 0x00000004080c7981 */ /* 0x001ea8000c1e1d00 */
[----:B------:R-:W3:Y:S04]  /*0230*/  LDG.E.128 R4, desc[UR4][R2.64] ;  /* 0x0000000402047981 */ /* 0x000ee8000c1e1d00 */
[----:B--2---:R-:W-:Y:S04]  /*0240*/  STG.E.128 desc[UR4][R2.64], R12 ;  /* 0x0000000c02007986 */ /* 0x004fe8000c101d04 */
[----:B---3--:R-:W-:Y:S01]  /*0250*/  STG.E.128 desc[UR4][R8.64], R4 ;  /* 0x0000000408007986 */ /* 0x008fe2000c101d04 */
[----:B------:R-:W-:Y:S05]  /*0260*/  EXIT ;  /* 0x000000000000794d */ /* 0x000fea0003800000 */
.L_x_0:
[----:B------:R-:W-:-:S00]  /*0270*/  BRA `(.L_x_0) ;  /* 0xfffffffc00fc7947 */ /* 0x000fc0000383ffff */
[----:B------:R-:W-:-:S00]  /*0280*/  NOP ;  /* 0x0000000000007918 */ /* 0x000fc00000000000 */
[----:B------:R-:W-:-:S00]  /*0290*/  NOP ;  /* 0x0000000000007918 */ /* 0x000fc00000000000 */
[----:B------:R-:W-:-:S00]  /*02a0*/  NOP ;  /* 0x0000000000007918 */ /* 0x000fc00000000000 */
[----:B------:R-:W-:-:S00]  /*02b0*/  NOP ;  /* 0x0000000000007918 */ /* 0x000fc00000000000 */
[----:B------:R-:W-:-:S00]  /*02c0*/  NOP ;  /* 0x0000000000007918 */ /* 0x000fc00000000000 */
[----:B------:R-:W-:-:S00]  /*02d0*/  NOP ;  /* 0x0000000000007918 */ /* 0x000fc00000000000 */
[----:B------:R-:W-:-:S00]  /*02e0*/  NOP ;  /* 0x0000000000007918 */ /* 0x000fc00000000000 */
[----:B------:R-:W-:-:S00]  /*02f0*/  NOP ;  /* 0x0000000000007918 */ /* 0x000fc00000000000 */
.L_x_2:


//--------------------- .text.fftshift_kernel     --------------------------
	.section	.text.fftshift_kernel,"ax",@progbits
	.align	128
        .global         fftshift_kernel
        .type           fftshift_kernel,@function
        .size           fftshift_kernel,(.L_x_3 - fftshift_kernel)
        .other          fftshift_kernel,@"STO_CUDA_ENTRY STV_DEFAULT"
fftshift_kernel:
.text.fftshift_kernel:
        /* <DEDUP_REMOVED lines=17> */
[-C--:B------:R-:W-:Y:S01]  /*0110*/  LEA.HI R2, R11, R11.reuse, RZ, 0x1 ;  /* 0x0000000b0b027211 */ /* 0x080fe200078f08ff */
[----:B------:R-:W0:Y:S03]  /*0120*/  LDCU.64 UR4, c[0x0][0x358] ;  /* 0x00006b00ff0477ac */ /* 0x000e260008000a00 */
[----:B------:R-:W-:Y:S02]  /*0130*/  SHF.R.S32.HI R4, RZ, 0x1, R2 ;  /* 0x00000001ff047819 */ /* 0x000fe40000011402 */
[----:B------:R-:W1:Y:S03]  /*0140*/  LDC.64 R2, c[0x0][0x380] ;  /* 0x0000e000ff027b82 */ /* 0x000e660000000a00 */
        /* <DEDUP_REMOVED lines=17> */
.L_x_1:
        /* <DEDUP_REMOVED lines=10> */
.L_x_3:


//--------------------- .nv.shared.reserved.0     --------------------------
	.section	.nv.shared.reserved.0,"aw",@nobits
	.weak		__nv_reservedSMEM_offset_0_alias
	.size		__nv_reservedSMEM_offset_0_alias, 0, 64
	.other		__nv_reservedSMEM_offset_0_alias,@"STO_CUDA_RESERVED_SHARED STV_DEFAULT"
__nv_reservedSMEM_offset_0_alias:
	.zero		0
	.zero		64


//--------------------- .nv.constant0.ifftshift_kernel --------------------------
	.section	.nv.constant0.ifftshift_kernel,"a",@progbits
	.sectionflags	@""
	.align	4
.nv.constant0.ifftshift_kernel:
	.zero		908


//--------------------- .nv.constant0.fftshift_kernel --------------------------
	.section	.nv.constant0.fftshift_kernel,"a",@progbits
	.sectionflags	@""
	.align	4
.nv.constant0.fftshift_kernel:
	.zero		908


//--------------------- SYMBOLS --------------------------

	.type		.nv.reservedSmem.offset0,@object
	.size		.nv.reservedSmem.offset0,0x4
